//
// Generated by NVIDIA NVVM Compiler
//
// Compiler Build ID: CL-36424714
// Cuda compilation tools, release 13.0, V13.0.88
// Based on NVVM 20.0.0
//

.version 9.0
.target sm_100
.address_size 64


.entry _Z10matrix_mulPiS_iiiS_(
	.param .u64 .ptr .align 1 _Z10matrix_mulPiS_iiiS__param_0,
	.param .u64 .ptr .align 1 _Z10matrix_mulPiS_iiiS__param_1,
	.param .u32 _Z10matrix_mulPiS_iiiS__param_2,
	.param .u32 _Z10matrix_mulPiS_iiiS__param_3,
	.param .u32 _Z10matrix_mulPiS_iiiS__param_4,
	.param .u64 .ptr .align 1 _Z10matrix_mulPiS_iiiS__param_5
)
{
	.reg .pred 	%p<13>;
	.reg .b32 	%r<109>;
	.reg .b64 	%rd<53>;

	ld.param.u64 	%rd7, [_Z10matrix_mulPiS_iiiS__param_0];
	ld.param.u64 	%rd8, [_Z10matrix_mulPiS_iiiS__param_1];
	ld.param.u32 	%r32, [_Z10matrix_mulPiS_iiiS__param_2];
	ld.param.u32 	%r30, [_Z10matrix_mulPiS_iiiS__param_3];
	ld.param.u32 	%r31, [_Z10matrix_mulPiS_iiiS__param_4];
	ld.param.u64 	%rd6, [_Z10matrix_mulPiS_iiiS__param_5];
	cvta.to.global.u64 	%rd1, %rd8;
	cvta.to.global.u64 	%rd2, %rd7;
	mov.u32 	%r34, %tid.x;
	mov.u32 	%r35, %ctaid.x;
	mov.u32 	%r36, %ntid.x;
	mad.lo.s32 	%r1, %r35, %r36, %r34;
	mov.u32 	%r37, %tid.y;
	mov.u32 	%r38, %ctaid.y;
	mov.u32 	%r39, %ntid.y;
	mad.lo.s32 	%r40, %r38, %r39, %r37;
	setp.ge.s32 	%p1, %r1, %r31;
	setp.ge.s32 	%p2, %r40, %r32;
	or.pred  	%p3, %p1, %p2;
	@%p3 bra 	$L__BB0_14;
	setp.lt.s32 	%p4, %r30, 1;
	mov.b32 	%r108, 0;
	@%p4 bra 	$L__BB0_13;
	mul.lo.s32 	%r3, %r30, %r40;
	and.b32  	%r4, %r30, 7;
	setp.lt.u32 	%p5, %r30, 8;
	mov.b32 	%r103, 0;
	mov.u32 	%r108, %r103;
	@%p5 bra 	$L__BB0_5;
	and.b32  	%r103, %r30, 2147483640;
	neg.s32 	%r97, %r103;
	shl.b32 	%r7, %r31, 3;
	mul.wide.u32 	%rd9, %r3, 4;
	add.s64 	%rd10, %rd9, %rd2;
	add.s64 	%rd52, %rd10, 16;
	mov.b32 	%r108, 0;
	mul.wide.s32 	%rd13, %r31, 4;
	mov.u32 	%r96, %r1;
$L__BB0_4:
	.pragma "nounroll";
	ld.global.u32 	%r45, [%rd52+-16];
	mul.wide.s32 	%rd11, %r96, 4;
	add.s64 	%rd12, %rd1, %rd11;
	ld.global.u32 	%r46, [%rd12];
	mad.lo.s32 	%r47, %r46, %r45, %r108;
	ld.global.u32 	%r48, [%rd52+-12];
	add.s64 	%rd14, %rd12, %rd13;
	ld.global.u32 	%r49, [%rd14];
	mad.lo.s32 	%r50, %r49, %r48, %r47;
	ld.global.u32 	%r51, [%rd52+-8];
	add.s64 	%rd15, %rd14, %rd13;
	ld.global.u32 	%r52, [%rd15];
	mad.lo.s32 	%r53, %r52, %r51, %r50;
	ld.global.u32 	%r54, [%rd52+-4];
	add.s64 	%rd16, %rd15, %rd13;
	ld.global.u32 	%r55, [%rd16];
	mad.lo.s32 	%r56, %r55, %r54, %r53;
	ld.global.u32 	%r57, [%rd52];
	add.s64 	%rd17, %rd16, %rd13;
	ld.global.u32 	%r58, [%rd17];
	mad.lo.s32 	%r59, %r58, %r57, %r56;
	ld.global.u32 	%r60, [%rd52+4];
	add.s64 	%rd18, %rd17, %rd13;
	ld.global.u32 	%r61, [%rd18];
	mad.lo.s32 	%r62, %r61, %r60, %r59;
	ld.global.u32 	%r63, [%rd52+8];
	add.s64 	%rd19, %rd18, %rd13;
	ld.global.u32 	%r64, [%rd19];
	mad.lo.s32 	%r65, %r64, %r63, %r62;
	ld.global.u32 	%r66, [%rd52+12];
	add.s64 	%rd20, %rd19, %rd13;
	ld.global.u32 	%r67, [%rd20];
	mad.lo.s32 	%r108, %r67, %r66, %r65;
	add.s32 	%r97, %r97, 8;
	add.s32 	%r96, %r96, %r7;
	add.s64 	%rd52, %rd52, 32;
	setp.ne.s32 	%p6, %r97, 0;
	@%p6 bra 	$L__BB0_4;
$L__BB0_5:
	setp.eq.s32 	%p7, %r4, 0;
	@%p7 bra 	$L__BB0_13;
	and.b32  	%r17, %r30, 3;
	setp.lt.u32 	%p8, %r4, 4;
	@%p8 bra 	$L__BB0_8;
	add.s32 	%r69, %r103, %r3;
	mul.wide.u32 	%rd21, %r69, 4;
	add.s64 	%rd22, %rd2, %rd21;
	ld.global.u32 	%r70, [%rd22];
	mad.lo.s32 	%r71, %r103, %r31, %r1;
	mul.wide.s32 	%rd23, %r71, 4;
	add.s64 	%rd24, %rd1, %rd23;
	ld.global.u32 	%r72, [%rd24];
	mad.lo.s32 	%r73, %r72, %r70, %r108;
	cvt.u64.u32 	%rd25, %r3;
	cvt.u64.u32 	%rd26, %r103;
	add.s64 	%rd27, %rd26, %rd25;
	shl.b64 	%rd28, %rd27, 2;
	add.s64 	%rd29, %rd2, %rd28;
	ld.global.u32 	%r74, [%rd29+4];
	mul.wide.s32 	%rd30, %r31, 4;
	add.s64 	%rd31, %rd24, %rd30;
	ld.global.u32 	%r75, [%rd31];
	mad.lo.s32 	%r76, %r75, %r74, %r73;
	ld.global.u32 	%r77, [%rd29+8];
	add.s64 	%rd32, %rd31, %rd30;
	ld.global.u32 	%r78, [%rd32];
	mad.lo.s32 	%r79, %r78, %r77, %r76;
	ld.global.u32 	%r80, [%rd29+12];
	add.s64 	%rd33, %rd32, %rd30;
	ld.global.u32 	%r81, [%rd33];
	mad.lo.s32 	%r108, %r81, %r80, %r79;
	add.s32 	%r103, %r103, 4;
$L__BB0_8:
	setp.eq.s32 	%p9, %r17, 0;
	@%p9 bra 	$L__BB0_13;
	setp.eq.s32 	%p10, %r17, 1;
	@%p10 bra 	$L__BB0_11;
	add.s32 	%r83, %r103, %r3;
	mul.wide.u32 	%rd34, %r83, 4;
	add.s64 	%rd35, %rd2, %rd34;
	ld.global.u32 	%r84, [%rd35];
	mad.lo.s32 	%r85, %r103, %r31, %r1;
	mul.wide.s32 	%rd36, %r85, 4;
	add.s64 	%rd37, %rd1, %rd36;
	ld.global.u32 	%r86, [%rd37];
	mad.lo.s32 	%r87, %r86, %r84, %r108;
	cvt.u64.u32 	%rd38, %r3;
	cvt.u64.u32 	%rd39, %r103;
	add.s64 	%rd40, %rd39, %rd38;
	shl.b64 	%rd41, %rd40, 2;
	add.s64 	%rd42, %rd2, %rd41;
	ld.global.u32 	%r88, [%rd42+4];
	mul.wide.s32 	%rd43, %r31, 4;
	add.s64 	%rd44, %rd37, %rd43;
	ld.global.u32 	%r89, [%rd44];
	mad.lo.s32 	%r108, %r89, %r88, %r87;
	add.s32 	%r103, %r103, 2;
$L__BB0_11:
	and.b32  	%r90, %r30, 1;
	setp.eq.b32 	%p11, %r90, 1;
	not.pred 	%p12, %p11;
	@%p12 bra 	$L__BB0_13;
	add.s32 	%r91, %r103, %r3;
	mul.wide.u32 	%rd45, %r91, 4;
	add.s64 	%rd46, %rd2, %rd45;
	ld.global.u32 	%r92, [%rd46];
	mad.lo.s32 	%r93, %r103, %r31, %r1;
	mul.wide.s32 	%rd47, %r93, 4;
	add.s64 	%rd48, %rd1, %rd47;
	ld.global.u32 	%r94, [%rd48];
	mad.lo.s32 	%r108, %r94, %r92, %r108;
$L__BB0_13:
	mad.lo.s32 	%r95, %r31, %r40, %r1;
	cvta.to.global.u64 	%rd49, %rd6;
	mul.wide.s32 	%rd50, %r95, 4;
	add.s64 	%rd51, %rd49, %rd50;
	st.global.u32 	[%rd51], %r108;
$L__BB0_14:
	ret;

}
.entry _Z3addPfS_S_i(
	.param .u64 .ptr .align 1 _Z3addPfS_S_i_param_0,
	.param .u64 .ptr .align 1 _Z3addPfS_S_i_param_1,
	.param .u64 .ptr .align 1 _Z3addPfS_S_i_param_2,
	.param .u32 _Z3addPfS_S_i_param_3
)
{
	.reg .pred 	%p<7>;
	.reg .b32 	%r<31>;
	.reg .b32 	%f<16>;
	.reg .b64 	%rd<25>;

	ld.param.u64 	%rd4, [_Z3addPfS_S_i_param_0];
	ld.param.u64 	%rd5, [_Z3addPfS_S_i_param_1];
	ld.param.u64 	%rd6, [_Z3addPfS_S_i_param_2];
	ld.param.u32 	%r12, [_Z3addPfS_S_i_param_3];
	cvta.to.global.u64 	%rd1, %rd6;
	cvta.to.global.u64 	%rd2, %rd5;
	cvta.to.global.u64 	%rd3, %rd4;
	mov.u32 	%r13, %tid.x;
	mov.u32 	%r14, %ctaid.x;
	mov.u32 	%r15, %ntid.x;
	mad.lo.s32 	%r29, %r14, %r15, %r13;
	mov.u32 	%r16, %nctaid.x;
	mul.lo.s32 	%r2, %r15, %r16;
	setp.ge.s32 	%p1, %r29, %r12;
	@%p1 bra 	$L__BB1_7;
	add.s32 	%r17, %r29, %r2;
	max.s32 	%r18, %r12, %r17;
	setp.lt.s32 	%p2, %r17, %r12;
	selp.u32 	%r19, 1, 0, %p2;
	add.s32 	%r20, %r17, %r19;
	sub.s32 	%r21, %r18, %r20;
	div.u32 	%r22, %r21, %r2;
	add.s32 	%r3, %r22, %r19;
	and.b32  	%r23, %r3, 3;
	setp.eq.s32 	%p3, %r23, 3;
	@%p3 bra 	$L__BB1_4;
	add.s32 	%r24, %r3, 1;
	and.b32  	%r25, %r24, 3;
	neg.s32 	%r27, %r25;
$L__BB1_3:
	.pragma "nounroll";
	mul.wide.s32 	%rd7, %r29, 4;
	add.s64 	%rd8, %rd1, %rd7;
	add.s64 	%rd9, %rd2, %rd7;
	add.s64 	%rd10, %rd3, %rd7;
	ld.global.f32 	%f1, [%rd10];
	ld.global.f32 	%f2, [%rd9];
	add.f32 	%f3, %f1, %f2;
	st.global.f32 	[%rd8], %f3;
	add.s32 	%r29, %r29, %r2;
	add.s32 	%r27, %r27, 1;
	setp.ne.s32 	%p4, %r27, 0;
	@%p4 bra 	$L__BB1_3;
$L__BB1_4:
	setp.lt.u32 	%p5, %r3, 3;
	@%p5 bra 	$L__BB1_7;
	mul.wide.s32 	%rd15, %r2, 4;
	shl.b32 	%r26, %r2, 2;
$L__BB1_6:
	mul.wide.s32 	%rd11, %r29, 4;
	add.s64 	%rd12, %rd3, %rd11;
	ld.global.f32 	%f4, [%rd12];
	add.s64 	%rd13, %rd2, %rd11;
	ld.global.f32 	%f5, [%rd13];
	add.f32 	%f6, %f4, %f5;
	add.s64 	%rd14, %rd1, %rd11;
	st.global.f32 	[%rd14], %f6;
	add.s64 	%rd16, %rd12, %rd15;
	ld.global.f32 	%f7, [%rd16];
	add.s64 	%rd17, %rd13, %rd15;
	ld.global.f32 	%f8, [%rd17];
	add.f32 	%f9, %f7, %f8;
	add.s64 	%rd18, %rd14, %rd15;
	st.global.f32 	[%rd18], %f9;
	add.s64 	%rd19, %rd16, %rd15;
	ld.global.f32 	%f10, [%rd19];
	add.s64 	%rd20, %rd17, %rd15;
	ld.global.f32 	%f11, [%rd20];
	add.f32 	%f12, %f10, %f11;
	add.s64 	%rd21, %rd18, %rd15;
	st.global.f32 	[%rd21], %f12;
	add.s64 	%rd22, %rd19, %rd15;
	ld.global.f32 	%f13, [%rd22];
	add.s64 	%rd23, %rd20, %rd15;
	ld.global.f32 	%f14, [%rd23];
	add.f32 	%f15, %f13, %f14;
	add.s64 	%rd24, %rd21, %rd15;
	st.global.f32 	[%rd24], %f15;
	add.s32 	%r29, %r26, %r29;
	setp.lt.s32 	%p6, %r29, %r12;
	@%p6 bra 	$L__BB1_6;
$L__BB1_7:
	ret;

}


// ===== COMPILED SASS (sm_100) =====

	.target	sm_100

	.elftype	@"ET_EXEC"


//--------------------- .note.nv.tkinfo           --------------------------
	.section	.note.nv.tkinfo,"",@"SHT_NOTE"
	.sectionflags	@"SHF_NOTE_NV_TKINFO"
	.tkinfo
        /*0018*/ 	.word	0x00000002
        /*0030*/ 	.string	""
        /*0030*/ 	.string	"ptxas"
        /*0030*/ 	.string	"Cuda compilation tools, release 13.0, V13.0.88"
        /*0030*/ 	.string	"Build cuda_13.0.r13.0/compiler.36424714_0"
        /*0030*/ 	.string	"-arch sm_100 -m 64 "



//--------------------- .note.nv.cuinfo           --------------------------
	.section	.note.nv.cuinfo,"",@"SHT_NOTE"
	.sectionflags	@"SHF_NOTE_NV_CUINFO"
        /*0018*/ 	.short	0x0002
        /*001a*/ 	.short	0x0064
        /*001c*/ 	.short	0x0082
	.zero		2


//--------------------- .nv.info                  --------------------------
	.section	.nv.info,"",@"SHT_CUDA_INFO"
	.align	4


	//----- nvinfo : EIATTR_REGCOUNT
	.align		4
        /*0000*/ 	.byte	0x04, 0x2f
        /*0002*/ 	.short	(.L_1 - .L_0)
	.align		4
.L_0:
        /*0004*/ 	.word	index@(_Z10matrix_mulPiS_iiiS_)
        /*0008*/ 	.word	0x00000020


	//----- nvinfo : EIATTR_FRAME_SIZE
	.align		4
.L_1:
        /*000c*/ 	.byte	0x04, 0x11
        /*000e*/ 	.short	(.L_3 - .L_2)
	.align		4
.L_2:
        /*0010*/ 	.word	index@(_Z10matrix_mulPiS_iiiS_)
        /*0014*/ 	.word	0x00000000


	//----- nvinfo : EIATTR_REGCOUNT
	.align		4
.L_3:
        /*0018*/ 	.byte	0x04, 0x2f
        /*001a*/ 	.short	(.L_5 - .L_4)
	.align		4
.L_4:
        /*001c*/ 	.word	index@(_Z3addPfS_S_i)
        /*0020*/ 	.word	0x0000001a


	//----- nvinfo : EIATTR_FRAME_SIZE
	.align		4
.L_5:
        /*0024*/ 	.byte	0x04, 0x11
        /*0026*/ 	.short	(.L_7 - .L_6)
	.align		4
.L_6:
        /*0028*/ 	.word	index@(_Z3addPfS_S_i)
        /*002c*/ 	.word	0x00000000


	//----- nvinfo : EIATTR_MIN_STACK_SIZE
	.align		4
.L_7:
        /*0030*/ 	.byte	0x04, 0x12
        /*0032*/ 	.short	(.L_9 - .L_8)
	.align		4
.L_8:
        /*0034*/ 	.word	index@(_Z3addPfS_S_i)
        /*0038*/ 	.word	0x00000000


	//----- nvinfo : EIATTR_MIN_STACK_SIZE
	.align		4
.L_9:
        /*003c*/ 	.byte	0x04, 0x12
        /*003e*/ 	.short	(.L_11 - .L_10)
	.align		4
.L_10:
        /*0040*/ 	.word	index@(_Z10matrix_mulPiS_iiiS_)
        /*0044*/ 	.word	0x00000000
.L_11:


//--------------------- .nv.compat                --------------------------
	.section	.nv.compat,"",@"SHT_CUDA_COMPAT_INFO"
	.align	4
        /*0000*/ 	.byte	0x02, 0x09, 0x00, 0x00, 0x02, 0x02, 0x01, 0x00, 0x02, 0x05, 0x05, 0x00, 0x03, 0x07, 0x01, 0x01
        /*0010*/ 	.byte	0x02, 0x03, 0x00, 0x00, 0x02, 0x06, 0x01, 0x00, 0x04, 0x0b, 0x08, 0x00, 0x09, 0x00, 0x00, 0x00
        /*0020*/ 	.byte	0x00, 0x00, 0x00, 0x00


//--------------------- .nv.info._Z3addPfS_S_i    --------------------------
	.section	.nv.info._Z3addPfS_S_i,"",@"SHT_CUDA_INFO"
	.sectionflags	@""
	.align	4


	//----- nvinfo : EIATTR_CUDA_API_VERSION
	.align		4
        /*0000*/ 	.byte	0x04, 0x37
        /*0002*/ 	.short	(.L_13 - .L_12)
.L_12:
        /*0004*/ 	.word	0x00000082


	//----- nvinfo : EIATTR_KPARAM_INFO
	.align		4
.L_13:
        /*0008*/ 	.byte	0x04, 0x17
        /*000a*/ 	.short	(.L_15 - .L_14)
.L_14:
        /*000c*/ 	.word	0x00000000
        /*0010*/ 	.short	0x0003
        /*0012*/ 	.short	0x0018
        /*0014*/ 	.byte	0x00, 0xf0, 0x11, 0x00


	//----- nvinfo : EIATTR_KPARAM_INFO
	.align		4
.L_15:
        /*0018*/ 	.byte	0x04, 0x17
        /*001a*/ 	.short	(.L_17 - .L_16)
.L_16:
        /*001c*/ 	.word	0x00000000
        /*0020*/ 	.short	0x0002
        /*0022*/ 	.short	0x0010
        /*0024*/ 	.byte	0x00, 0xf5, 0x21, 0x00


	//----- nvinfo : EIATTR_KPARAM_INFO
	.align		4
.L_17:
        /*0028*/ 	.byte	0x04, 0x17
        /*002a*/ 	.short	(.L_19 - .L_18)
.L_18:
        /*002c*/ 	.word	0x00000000
        /*0030*/ 	.short	0x0001
        /*0032*/ 	.short	0x0008
        /*0034*/ 	.byte	0x00, 0xf5, 0x21, 0x00


	//----- nvinfo : EIATTR_KPARAM_INFO
	.align		4
.L_19:
        /*0038*/ 	.byte	0x04, 0x17
        /*003a*/ 	.short	(.L_21 - .L_20)
.L_20:
        /*003c*/ 	.word	0x00000000
        /*0040*/ 	.short	0x0000
        /*0042*/ 	.short	0x0000
        /*0044*/ 	.byte	0x00, 0xf5, 0x21, 0x00


	//----- nvinfo : EIATTR_SPARSE_MMA_MASK
	.align		4
.L_21:
        /*0048*/ 	.byte	0x03, 0x50
        /*004a*/ 	.short	0x0000


	//----- nvinfo : EIATTR_MAXREG_COUNT
	.align		4
        /*004c*/ 	.byte	0x03, 0x1b
        /*004e*/ 	.short	0x00ff


	//----- nvinfo : EIATTR_MERCURY_ISA_VERSION
	.align		4
        /*0050*/ 	.byte	0x03, 0x5f
        /*0052*/ 	.short	0x0101


	//----- nvinfo : EIATTR_VRC_CTA_INIT_COUNT
	.align		4
        /*0054*/ 	.byte	0x02, 0x4a
	.zero		1
	.zero		1


	//----- nvinfo : EIATTR_EXIT_INSTR_OFFSETS
	.align		4
        /*0058*/ 	.byte	0x04, 0x1c
        /*005a*/ 	.short	(.L_23 - .L_22)


	//   ....[0]....
.L_22:
        /*005c*/ 	.word	0x00000090


	//   ....[1]....
        /*0060*/ 	.word	0x000003a0


	//   ....[2]....
        /*0064*/ 	.word	0x000005d0


	//----- nvinfo : EIATTR_CRS_STACK_SIZE
	.align		4
.L_23:
        /*0068*/ 	.byte	0x04, 0x1e
        /*006a*/ 	.short	(.L_25 - .L_24)
.L_24:
        /*006c*/ 	.word	0x00000000


	//----- nvinfo : EIATTR_CBANK_PARAM_SIZE
	.align		4
.L_25:
        /*0070*/ 	.byte	0x03, 0x19
        /*0072*/ 	.short	0x001c


	//----- nvinfo : EIATTR_PARAM_CBANK
	.align		4
        /*0074*/ 	.byte	0x04, 0x0a
        /*0076*/ 	.short	(.L_27 - .L_26)
	.align		4
.L_26:
        /*0078*/ 	.word	index@(.nv.constant0._Z3addPfS_S_i)
        /*007c*/ 	.short	0x0380
        /*007e*/ 	.short	0x001c


	//----- nvinfo : EIATTR_SW_WAR
	.align		4
.L_27:
        /*0080*/ 	.byte	0x04, 0x36
        /*0082*/ 	.short	(.L_29 - .L_28)
.L_28:
        /*0084*/ 	.word	0x00000008
.L_29:


//--------------------- .nv.info._Z10matrix_mulPiS_iiiS_ --------------------------
	.section	.nv.info._Z10matrix_mulPiS_iiiS_,"",@"SHT_CUDA_INFO"
	.sectionflags	@""
	.align	4


	//----- nvinfo : EIATTR_CUDA_API_VERSION
	.align		4
        /*0000*/ 	.byte	0x04, 0x37
        /*0002*/ 	.short	(.L_31 - .L_30)
.L_30:
        /*0004*/ 	.word	0x00000082


	//----- nvinfo : EIATTR_KPARAM_INFO
	.align		4
.L_31:
        /*0008*/ 	.byte	0x04, 0x17
        /*000a*/ 	.short	(.L_33 - .L_32)
.L_32:
        /*000c*/ 	.word	0x00000000
        /*0010*/ 	.short	0x0005
        /*0012*/ 	.short	0x0020
        /*0014*/ 	.byte	0x00, 0xf5, 0x21, 0x00


	//----- nvinfo : EIATTR_KPARAM_INFO
	.align		4
.L_33:
        /*0018*/ 	.byte	0x04, 0x17
        /*001a*/ 	.short	(.L_35 - .L_34)
.L_34:
        /*001c*/ 	.word	0x00000000
        /*0020*/ 	.short	0x0004
        /*0022*/ 	.short	0x0018
        /*0024*/ 	.byte	0x00, 0xf0, 0x11, 0x00


	//----- nvinfo : EIATTR_KPARAM_INFO
	.align		4
.L_35:
        /*0028*/ 	.byte	0x04, 0x17
        /*002a*/ 	.short	(.L_37 - .L_36)
.L_36:
        /*002c*/ 	.word	0x00000000
        /*0030*/ 	.short	0x0003
        /*0032*/ 	.short	0x0014
        /*0034*/ 	.byte	0x00, 0xf0, 0x11, 0x00


	//----- nvinfo : EIATTR_KPARAM_INFO
	.align		4
.L_37:
        /*0038*/ 	.byte	0x04, 0x17
        /*003a*/ 	.short	(.L_39 - .L_38)
.L_38:
        /*003c*/ 	.word	0x00000000
        /*0040*/ 	.short	0x0002
        /*0042*/ 	.short	0x0010
        /*0044*/ 	.byte	0x00, 0xf0, 0x11, 0x00


	//----- nvinfo : EIATTR_KPARAM_INFO
	.align		4
.L_39:
        /*0048*/ 	.byte	0x04, 0x17
        /*004a*/ 	.short	(.L_41 - .L_40)
.L_40:
        /*004c*/ 	.word	0x00000000
        /*0050*/ 	.short	0x0001
        /*0052*/ 	.short	0x0008
        /*0054*/ 	.byte	0x00, 0xf5, 0x21, 0x00


	//----- nvinfo : EIATTR_KPARAM_INFO
	.align		4
.L_41:
        /*0058*/ 	.byte	0x04, 0x17
        /*005a*/ 	.short	(.L_43 - .L_42)
.L_42:
        /*005c*/ 	.word	0x00000000
        /*0060*/ 	.short	0x0000
        /*0062*/ 	.short	0x0000
        /*0064*/ 	.byte	0x00, 0xf5, 0x21, 0x00


	//----- nvinfo : EIATTR_SPARSE_MMA_MASK
	.align		4
.L_43:
        /*0068*/ 	.byte	0x03, 0x50
        /*006a*/ 	.short	0x0000


	//----- nvinfo : EIATTR_MAXREG_COUNT
	.align		4
        /*006c*/ 	.byte	0x03, 0x1b
        /*006e*/ 	.short	0x00ff


	//----- nvinfo : EIATTR_MERCURY_ISA_VERSION
	.align		4
        /*0070*/ 	.byte	0x03, 0x5f
        /*0072*/ 	.short	0x0101


	//----- nvinfo : EIATTR_VRC_CTA_INIT_COUNT
	.align		4
        /*0074*/ 	.byte	0x02, 0x4a
	.zero		1
	.zero		1


	//----- nvinfo : EIATTR_EXIT_INSTR_OFFSETS
	.align		4
        /*0078*/ 	.byte	0x04, 0x1c
        /*007a*/ 	.short	(.L_45 - .L_44)


	//   ....[0]....
.L_44:
        /*007c*/ 	.word	0x000000d0


	//   ....[1]....
        /*0080*/ 	.word	0x000008e0


	//----- nvinfo : EIATTR_CBANK_PARAM_SIZE
	.align		4
.L_45:
        /*0084*/ 	.byte	0x03, 0x19
        /*0086*/ 	.short	0x0028


	//----- nvinfo : EIATTR_PARAM_CBANK
	.align		4
        /*0088*/ 	.byte	0x04, 0x0a
        /*008a*/ 	.short	(.L_47 - .L_46)
	.align		4
.L_46:
        /*008c*/ 	.word	index@(.nv.constant0._Z10matrix_mulPiS_iiiS_)
        /*0090*/ 	.short	0x0380
        /*0092*/ 	.short	0x0028


	//----- nvinfo : EIATTR_SW_WAR
	.align		4
.L_47:
        /*0094*/ 	.byte	0x04, 0x36
        /*0096*/ 	.short	(.L_49 - .L_48)
.L_48:
        /*0098*/ 	.word	0x00000008
.L_49:


//--------------------- .nv.callgraph             --------------------------
	.section	.nv.callgraph,"",@"SHT_CUDA_CALLGRAPH"
	.align	4
	.sectionentsize	8
	.align		4
        /*0000*/ 	.word	0x00000000
	.align		4
        /*0004*/ 	.word	0xffffffff
	.align		4
        /*0008*/ 	.word	0x00000000
	.align		4
        /*000c*/ 	.word	0xfffffffe
	.align		4
        /*0010*/ 	.word	0x00000000
	.align		4
        /*0014*/ 	.word	0xfffffffd
	.align		4
        /*0018*/ 	.word	0x00000000
	.align		4
        /*001c*/ 	.word	0xfffffffc


//--------------------- .text._Z3addPfS_S_i       --------------------------
	.section	.text._Z3addPfS_S_i,"ax",@progbits
	.align	128
.text._Z3addPfS_S_i:
        .type           _Z3addPfS_S_i,@function
        .size           _Z3addPfS_S_i,(.L_x_10 - _Z3addPfS_S_i)
        .other          _Z3addPfS_S_i,@"STO_CUDA_ENTRY STV_DEFAULT"
_Z3addPfS_S_i:
[----:B------:R-:W-:Y:S01]  /*0000*/  LDC R1, c[0x0][0x37c] ;  /* 0x0000df00ff017b82 */ /* 0x000fe20000000800 */
[----:B------:R-:W0:Y:S07]  /*0010*/  S2R R3, SR_TID.X ;  /* 0x0000000000037919 */ /* 0x000e2e0000002100 */
[----:B------:R-:W0:Y:S01]  /*0020*/  S2UR UR4, SR_CTAID.X ;  /* 0x00000000000479c3 */ /* 0x000e220000002500 */
[----:B------:R-:W1:Y:S07]  /*0030*/  LDCU UR6, c[0x0][0x398] ;  /* 0x00007300ff0677ac */ /* 0x000e6e0008000800 */
[----:B------:R-:W0:Y:S01]  /*0040*/  LDC R0, c[0x0][0x360] ;  /* 0x0000d800ff007b82 */ /* 0x000e220000000800 */
[----:B------:R-:W2:Y:S01]  /*0050*/  LDCU UR5, c[0x0][0x370] ;  /* 0x00006e00ff0577ac */ /* 0x000ea20008000800 */
[----:B0-----:R-:W-:-:S02]  /*0060*/  IMAD R3, R0, UR4, R3 ;  /* 0x0000000400037c24 */ /* 0x001fc4000f8e0203 */
[----:B--2---:R-:W-:-:S03]  /*0070*/  IMAD R0, R0, UR5, RZ ;  /* 0x0000000500007c24 */ /* 0x004fc6000f8e02ff */
[----:B-1----:R-:W-:-:S13]  /*0080*/  ISETP.GE.AND P0, PT, R3, UR6, PT ;  /* 0x0000000603007c0c */ /* 0x002fda000bf06270 */
[----:B------:R-:W-:Y:S05]  /*0090*/  @P0 EXIT ;  /* 0x000000000000094d */ /* 0x000fea0003800000 */
[----:B------:R-:W0:Y:S01]  /*00a0*/  I2F.U32.RP R8, R0 ;  /* 0x0000000000087306 */ /* 0x000e220000209000 */
[----:B------:R-:W-:Y:S01]  /*00b0*/  IADD3 R2, PT, PT, R0, R3, RZ ;  /* 0x0000000300027210 */ /* 0x000fe20007ffe0ff */
[----:B------:R-:W1:Y:S01]  /*00c0*/  LDCU.64 UR4, c[0x0][0x358] ;  /* 0x00006b00ff0477ac */ /* 0x000e620008000a00 */
[----:B------:R-:W-:Y:S01]  /*00d0*/  IADD3 R9, PT, PT, RZ, -R0, RZ ;  /* 0x80000000ff097210 */ /* 0x000fe20007ffe0ff */
[----:B------:R-:W-:Y:S01]  /*00e0*/  BSSY.RECONVERGENT B0, `(.L_x_0) ;  /* 0x000002b000007945 */ /* 0x000fe20003800200 */
[C---:B------:R-:W-:Y:S02]  /*00f0*/  ISETP.GE.AND P0, PT, R2.reuse, UR6, PT ;  /* 0x0000000602007c0c */ /* 0x040fe4000bf06270 */
[----:B------:R-:W-:Y:S02]  /*0100*/  VIMNMX R7, PT, PT, R2, UR6, !PT ;  /* 0x0000000602077c48 */ /* 0x000fe4000ffe0100 */
[----:B------:R-:W-:Y:S02]  /*0110*/  SEL R6, RZ, 0x1, P0 ;  /* 0x00000001ff067807 */ /* 0x000fe40000000000 */
[----:B------:R-:W-:-:S02]  /*0120*/  ISETP.NE.U32.AND P2, PT, R0, RZ, PT ;  /* 0x000000ff0000720c */ /* 0x000fc40003f45070 */
[----:B------:R-:W-:Y:S01]  /*0130*/  IADD3 R7, PT, PT, R7, -R2, -R6 ;  /* 0x8000000207077210 */ /* 0x000fe20007ffe806 */
[----:B0-----:R-:W0:Y:S02]  /*0140*/  MUFU.RCP R8, R8 ;  /* 0x0000000800087308 */ /* 0x001e240000001000 */
[----:B0-----:R-:W-:-:S06]  /*0150*/  IADD3 R4, PT, PT, R8, 0xffffffe, RZ ;  /* 0x0ffffffe08047810 */ /* 0x001fcc0007ffe0ff */
[----:B------:R0:W2:Y:S02]  /*0160*/  F2I.FTZ.U32.TRUNC.NTZ R5, R4 ;  /* 0x0000000400057305 */ /* 0x0000a4000021f000 */
[----:B0-----:R-:W-:Y:S02]  /*0170*/  HFMA2 R4, -RZ, RZ, 0, 0 ;  /* 0x00000000ff047431 */ /* 0x001fe400000001ff */
[----:B--2---:R-:W-:-:S04]  /*0180*/  IMAD R9, R9, R5, RZ ;  /* 0x0000000509097224 */ /* 0x004fc800078e02ff */
[----:B------:R-:W-:-:S06]  /*0190*/  IMAD.HI.U32 R8, R5, R9, R4 ;  /* 0x0000000905087227 */ /* 0x000fcc00078e0004 */
[----:B------:R-:W-:-:S05]  /*01a0*/  IMAD.HI.U32 R5, R8, R7, RZ ;  /* 0x0000000708057227 */ /* 0x000fca00078e00ff */
[----:B------:R-:W-:-:S05]  /*01b0*/  IADD3 R2, PT, PT, -R5, RZ, RZ ;  /* 0x000000ff05027210 */ /* 0x000fca0007ffe1ff */
[----:B------:R-:W-:-:S05]  /*01c0*/  IMAD R7, R0, R2, R7 ;  /* 0x0000000200077224 */ /* 0x000fca00078e0207 */
[----:B------:R-:W-:-:S13]  /*01d0*/  ISETP.GE.U32.AND P0, PT, R7, R0, PT ;  /* 0x000000000700720c */ /* 0x000fda0003f06070 */
[----:B------:R-:W-:Y:S02]  /*01e0*/  @P0 IADD3 R7, PT, PT, -R0, R7, RZ ;  /* 0x0000000700070210 */ /* 0x000fe40007ffe1ff */
[----:B------:R-:W-:Y:S02]  /*01f0*/  @P0 IADD3 R5, PT, PT, R5, 0x1, RZ ;  /* 0x0000000105050810 */ /* 0x000fe40007ffe0ff */
[----:B------:R-:W-:-:S13]  /*0200*/  ISETP.GE.U32.AND P1, PT, R7, R0, PT ;  /* 0x000000000700720c */ /* 0x000fda0003f26070 */
[----:B------:R-:W-:Y:S02]  /*0210*/  @P1 IADD3 R5, PT, PT, R5, 0x1, RZ ;  /* 0x0000000105051810 */ /* 0x000fe40007ffe0ff */
[----:B------:R-:W-:-:S04]  /*0220*/  @!P2 LOP3.LUT R5, RZ, R0, RZ, 0x33, !PT ;  /* 0x00000000ff05a212 */ /* 0x000fc800078e33ff */
[----:B------:R-:W-:-:S04]  /*0230*/  IADD3 R2, PT, PT, R6, R5, RZ ;  /* 0x0000000506027210 */ /* 0x000fc80007ffe0ff */
[C---:B------:R-:W-:Y:S02]  /*0240*/  LOP3.LUT R4, R2.reuse, 0x3, RZ, 0xc0, !PT ;  /* 0x0000000302047812 */ /* 0x040fe400078ec0ff */
[----:B------:R-:W-:Y:S02]  /*0250*/  ISETP.GE.U32.AND P1, PT, R2, 0x3, PT ;  /* 0x000000030200780c */ /* 0x000fe40003f26070 */
[----:B------:R-:W-:-:S13]  /*0260*/  ISETP.NE.AND P0, PT, R4, 0x3, PT ;  /* 0x000000030400780c */ /* 0x000fda0003f05270 */
[----:B-1----:R-:W-:Y:S05]  /*0270*/  @!P0 BRA `(.L_x_1) ;  /* 0x0000000000448947 */ /* 0x002fea0003800000 */
[----:B------:R-:W0:Y:S01]  /*0280*/  LDC.64 R4, c[0x0][0x390] ;  /* 0x0000e400ff047b82 */ /* 0x000e220000000a00 */
[----:B------:R-:W-:-:S04]  /*0290*/  IADD3 R2, PT, PT, R2, 0x1, RZ ;  /* 0x0000000102027810 */ /* 0x000fc80007ffe0ff */
[----:B------:R-:W-:-:S03]  /*02a0*/  LOP3.LUT R2, R2, 0x3, RZ, 0xc0, !PT ;  /* 0x0000000302027812 */ /* 0x000fc600078ec0ff */
[----:B------:R-:W1:Y:S01]  /*02b0*/  LDC.64 R6, c[0x0][0x380] ;  /* 0x0000e000ff067b82 */ /* 0x000e620000000a00 */
[----:B------:R-:W-:-:S07]  /*02c0*/  IADD3 R2, PT, PT, -R2, RZ, RZ ;  /* 0x000000ff02027210 */ /* 0x000fce0007ffe1ff */
[----:B------:R-:W2:Y:S02]  /*02d0*/  LDC.64 R8, c[0x0][0x388] ;  /* 0x0000e200ff087b82 */ /* 0x000ea40000000a00 */
.L_x_2:
[----:B--2---:R-:W-:-:S04]  /*02e0*/  IMAD.WIDE R12, R3, 0x4, R8 ;  /* 0x00000004030c7825 */ /* 0x004fc800078e0208 */
[C---:B-1----:R-:W-:Y:S02]  /*02f0*/  IMAD.WIDE R14, R3.reuse, 0x4, R6 ;  /* 0x00000004030e7825 */ /* 0x042fe400078e0206 */
[----:B------:R-:W2:Y:S04]  /*0300*/  LDG.E R13, desc[UR4][R12.64] ;  /* 0x000000040c0d7981 */ /* 0x000ea8000c1e1900 */
[----:B------:R-:W2:Y:S01]  /*0310*/  LDG.E R14, desc[UR4][R14.64] ;  /* 0x000000040e0e7981 */ /* 0x000ea2000c1e1900 */
[----:B0--3--:R-:W-:Y:S01]  /*0320*/  IMAD.WIDE R10, R3, 0x4, R4 ;  /* 0x00000004030a7825 */ /* 0x009fe200078e0204 */
[----:B------:R-:W-:Y:S02]  /*0330*/  IADD3 R2, PT, PT, R2, 0x1, RZ ;  /* 0x0000000102027810 */ /* 0x000fe40007ffe0ff */
[----:B------:R-:W-:-:S02]  /*0340*/  IADD3 R3, PT, PT, R0, R3, RZ ;  /* 0x0000000300037210 */ /* 0x000fc40007ffe0ff */
[----:B------:R-:W-:Y:S01]  /*0350*/  ISETP.NE.AND P0, PT, R2, RZ, PT ;  /* 0x000000ff0200720c */ /* 0x000fe20003f05270 */
[----:B--2---:R-:W-:-:S05]  /*0360*/  FADD R17, R14, R13 ;  /* 0x0000000d0e117221 */ /* 0x004fca0000000000 */
[----:B------:R3:W-:Y:S07]  /*0370*/  STG.E desc[UR4][R10.64], R17 ;  /* 0x000000110a007986 */ /* 0x0007ee000c101904 */
[----:B------:R-:W-:Y:S05]  /*0380*/  @P0 BRA `(.L_x_2) ;  /* 0xfffffffc00d40947 */ /* 0x000fea000383ffff */
.L_x_1:
[----:B------:R-:W-:Y:S05]  /*0390*/  BSYNC.RECONVERGENT B0 ;  /* 0x0000000000007941 */ /* 0x000fea0003800200 */
.L_x_0:
[----:B------:R-:W-:Y:S05]  /*03a0*/  @!P1 EXIT ;  /* 0x000000000000994d */ /* 0x000fea0003800000 */
.L_x_3:
[----:B------:R-:W3:Y:S08]  /*03b0*/  LDC.64 R4, c[0x0][0x380] ;  /* 0x0000e000ff047b82 */ /* 0x000ef00000000a00 */
[----:B------:R-:W0:Y:S01]  /*03c0*/  LDC.64 R6, c[0x0][0x388] ;  /* 0x0000e200ff067b82 */ /* 0x000e220000000a00 */
[----:B---3--:R-:W-:-:S07]  /*03d0*/  IMAD.WIDE R10, R3, 0x4, R4 ;  /* 0x00000004030a7825 */ /* 0x008fce00078e0204 */
[----:B------:R-:W1:Y:S01]  /*03e0*/  LDC.64 R4, c[0x0][0x390] ;  /* 0x0000e400ff047b82 */ /* 0x000e620000000a00 */
[----:B--2---:R-:W2:Y:S01]  /*03f0*/  LDG.E R2, desc[UR4][R10.64] ;  /* 0x000000040a027981 */ /* 0x004ea2000c1e1900 */
[----:B0-----:R-:W-:-:S05]  /*0400*/  IMAD.WIDE R12, R3, 0x4, R6 ;  /* 0x00000004030c7825 */ /* 0x001fca00078e0206 */
[----:B------:R-:W2:Y:S01]  /*0410*/  LDG.E R7, desc[UR4][R12.64] ;  /* 0x000000040c077981 */ /* 0x000ea2000c1e1900 */
[----:B-1----:R-:W-:-:S04]  /*0420*/  IMAD.WIDE R16, R3, 0x4, R4 ;  /* 0x0000000403107825 */ /* 0x002fc800078e0204 */
[----:B------:R-:W-:-:S04]  /*0430*/  IMAD.WIDE R4, R0, 0x4, R10 ;  /* 0x0000000400047825 */ /* 0x000fc800078e020a */
[----:B--2---:R-:W-:Y:S01]  /*0440*/  FADD R19, R2, R7 ;  /* 0x0000000702137221 */ /* 0x004fe20000000000 */
[----:B------:R-:W-:-:S04]  /*0450*/  IMAD.WIDE R6, R0, 0x4, R12 ;  /* 0x0000000400067825 */ /* 0x000fc800078e020c */
[----:B------:R0:W-:Y:S04]  /*0460*/  STG.E desc[UR4][R16.64], R19 ;  /* 0x0000001310007986 */ /* 0x0001e8000c101904 */
[----:B------:R-:W2:Y:S04]  /*0470*/  LDG.E R2, desc[UR4][R4.64] ;  /* 0x0000000404027981 */ /* 0x000ea8000c1e1900 */
[----:B------:R-:W2:Y:S01]  /*0480*/  LDG.E R15, desc[UR4][R6.64] ;  /* 0x00000004060f7981 */ /* 0x000ea2000c1e1900 */
[----:B------:R-:W-:-:S04]  /*0490*/  IMAD.WIDE R8, R0, 0x4, R16 ;  /* 0x0000000400087825 */ /* 0x000fc800078e0210 */
[----:B------:R-:W-:-:S04]  /*04a0*/  IMAD.WIDE R10, R0, 0x4, R4 ;  /* 0x00000004000a7825 */ /* 0x000fc800078e0204 */
[----:B------:R-:W-:-:S04]  /*04b0*/  IMAD.WIDE R12, R0, 0x4, R6 ;  /* 0x00000004000c7825 */ /* 0x000fc800078e0206 */
[----:B--2---:R-:W-:-:S05]  /*04c0*/  FADD R21, R2, R15 ;  /* 0x0000000f02157221 */ /* 0x004fca0000000000 */
        /* <DEDUP_REMOVED lines=8> */
[----:B------:R-:W1:Y:S04]  /*0550*/  LDG.E R4, desc[UR4][R4.64] ;  /* 0x0000000404047981 */ /* 0x000e68000c1e1900 */
[----:B------:R-:W1:Y:S01]  /*0560*/  LDG.E R7, desc[UR4][R6.64] ;  /* 0x0000000406077981 */ /* 0x000e62000c1e1900 */
[C---:B0-----:R-:W-:Y:S01]  /*0570*/  IMAD.WIDE R16, R0.reuse, 0x4, R14 ;  /* 0x0000000400107825 */ /* 0x041fe200078e020e */
[----:B------:R-:W-:-:S04]  /*0580*/  LEA R3, R0, R3, 0x2 ;  /* 0x0000000300037211 */ /* 0x000fc800078e10ff */
[----:B------:R-:W-:Y:S01]  /*0590*/  ISETP.GE.AND P0, PT, R3, UR6, PT ;  /* 0x0000000603007c0c */ /* 0x000fe2000bf06270 */
[----:B-1----:R-:W-:-:S05]  /*05a0*/  FADD R9, R4, R7 ;  /* 0x0000000704097221 */ /* 0x002fca0000000000 */
[----:B------:R2:W-:Y:S07]  /*05b0*/  STG.E desc[UR4][R16.64], R9 ;  /* 0x0000000910007986 */ /* 0x0005ee000c101904 */
[----:B------:R-:W-:Y:S05]  /*05c0*/  @!P0 BRA `(.L_x_3) ;  /* 0xfffffffc00788947 */ /* 0x000fea000383ffff */
[----:B------:R-:W-:Y:S05]  /*05d0*/  EXIT ;  /* 0x000000000000794d */ /* 0x000fea0003800000 */
.L_x_4:
[----:B------:R-:W-:-:S00]  /*05e0*/  BRA `(.L_x_4) ;  /* 0xfffffffc00fc7947 */ /* 0x000fc0000383ffff */
[----:B------:R-:W-:-:S00]  /*05f0*/  NOP ;  /* 0x0000000000007918 */ /* 0x000fc00000000000 */
        /* <DEDUP_REMOVED lines=8> */
.L_x_10:


//--------------------- .text._Z10matrix_mulPiS_iiiS_ --------------------------
	.section	.text._Z10matrix_mulPiS_iiiS_,"ax",@progbits
	.align	128
.text._Z10matrix_mulPiS_iiiS_:
        .type           _Z10matrix_mulPiS_iiiS_,@function
        .size           _Z10matrix_mulPiS_iiiS_,(.L_x_11 - _Z10matrix_mulPiS_iiiS_)
        .other          _Z10matrix_mulPiS_iiiS_,@"STO_CUDA_ENTRY STV_DEFAULT"
_Z10matrix_mulPiS_iiiS_:
[----:B------:R-:W-:Y:S01]  /*0000*/  LDC R1, c[0x0][0x37c] ;  /* 0x0000df00ff017b82 */ /* 0x000fe20000000800 */
[----:B------:R-:W0:Y:S07]  /*0010*/  S2R R0, SR_TID.Y ;  /* 0x0000000000007919 */ /* 0x000e2e0000002200 */
[----:B------:R-:W1:Y:S01]  /*0020*/  LDC R3, c[0x0][0x360] ;  /* 0x0000d800ff037b82 */ /* 0x000e620000000800 */
[----:B------:R-:W2:Y:S01]  /*0030*/  LDCU UR6, c[0x0][0x390] ;  /* 0x00007200ff0677ac */ /* 0x000ea20008000800 */
[----:B------:R-:W1:Y:S06]  /*0040*/  S2R R16, SR_TID.X ;  /* 0x0000000000107919 */ /* 0x000e6c0000002100 */
[----:B------:R-:W0:Y:S08]  /*0050*/  S2UR UR5, SR_CTAID.Y ;  /* 0x00000000000579c3 */ /* 0x000e300000002600 */
[----:B------:R-:W0:Y:S08]  /*0060*/  LDC R5, c[0x0][0x364] ;  /* 0x0000d900ff057b82 */ /* 0x000e300000000800 */
[----:B------:R-:W1:Y:S08]  /*0070*/  S2UR UR4, SR_CTAID.X ;  /* 0x00000000000479c3 */ /* 0x000e700000002500 */
[----:B------:R-:W3:Y:S01]  /*0080*/  LDC R17, c[0x0][0x398] ;  /* 0x0000e600ff117b82 */ /* 0x000ee20000000800 */
[----:B0-----:R-:W-:-:S05]  /*0090*/  IMAD R0, R5, UR5, R0 ;  /* 0x0000000505007c24 */ /* 0x001fca000f8e0200 */
[----:B--2---:R-:W-:Y:S01]  /*00a0*/  ISETP.GE.AND P0, PT, R0, UR6, PT ;  /* 0x0000000600007c0c */ /* 0x004fe2000bf06270 */
[----:B-1----:R-:W-:-:S05]  /*00b0*/  IMAD R16, R3, UR4, R16 ;  /* 0x0000000403107c24 */ /* 0x002fca000f8e0210 */
[----:B---3--:R-:W-:-:S13]  /*00c0*/  ISETP.GE.OR P0, PT, R16, R17, P0 ;  /* 0x000000111000720c */ /* 0x008fda0000706670 */
[----:B------:R-:W-:Y:S05]  /*00d0*/  @P0 EXIT ;  /* 0x000000000000094d */ /* 0x000fea0003800000 */
[----:B------:R-:W0:Y:S01]  /*00e0*/  LDC R19, c[0x0][0x394] ;  /* 0x0000e500ff137b82 */ /* 0x000e220000000800 */
[----:B------:R-:W1:Y:S01]  /*00f0*/  LDCU.64 UR4, c[0x0][0x358] ;  /* 0x00006b00ff0477ac */ /* 0x000e620008000a00 */
[----:B------:R-:W-:Y:S01]  /*0100*/  HFMA2 R24, -RZ, RZ, 0, 0 ;  /* 0x00000000ff187431 */ /* 0x000fe200000001ff */
[----:B0-----:R-:W-:-:S13]  /*0110*/  ISETP.GE.AND P0, PT, R19, 0x1, PT ;  /* 0x000000011300780c */ /* 0x001fda0003f06270 */
[----:B-1----:R-:W-:Y:S05]  /*0120*/  @!P0 BRA `(.L_x_5) ;  /* 0x0000000400dc8947 */ /* 0x002fea0003800000 */
[C---:B------:R-:W-:Y:S01]  /*0130*/  ISETP.GE.U32.AND P1, PT, R19.reuse, 0x8, PT ;  /* 0x000000081300780c */ /* 0x040fe20003f26070 */
[----:B------:R-:W-:Y:S01]  /*0140*/  IMAD R20, R0, R19, RZ ;  /* 0x0000001300147224 */ /* 0x000fe200078e02ff */
[----:B------:R-:W-:Y:S02]  /*0150*/  LOP3.LUT R27, R19, 0x7, RZ, 0xc0, !PT ;  /* 0x00000007131b7812 */ /* 0x000fe400078ec0ff */
[----:B------:R-:W-:Y:S02]  /*0160*/  MOV R21, RZ ;  /* 0x000000ff00157202 */ /* 0x000fe40000000f00 */
[----:B------:R-:W-:Y:S02]  /*0170*/  ISETP.NE.AND P0, PT, R27, RZ, PT ;  /* 0x000000ff1b00720c */ /* 0x000fe40003f05270 */
[----:B------:R-:W-:-:S05]  /*0180*/  MOV R24, RZ ;  /* 0x000000ff00187202 */ /* 0x000fca0000000f00 */
[----:B------:R-:W-:Y:S06]  /*0190*/  @!P1 BRA `(.L_x_6) ;  /* 0x0000000000c09947 */ /* 0x000fec0003800000 */
[----:B------:R-:W0:Y:S01]  /*01a0*/  LDC.64 R2, c[0x0][0x380] ;  /* 0x0000e000ff027b82 */ /* 0x000e220000000a00 */
[----:B------:R-:W-:Y:S02]  /*01b0*/  LOP3.LUT R21, R19, 0x7ffffff8, RZ, 0xc0, !PT ;  /* 0x7ffffff813157812 */ /* 0x000fe400078ec0ff */
[----:B------:R-:W-:Y:S02]  /*01c0*/  MOV R24, RZ ;  /* 0x000000ff00187202 */ /* 0x000fe40000000f00 */
[----:B------:R-:W-:Y:S02]  /*01d0*/  MOV R18, R16 ;  /* 0x0000001000127202 */ /* 0x000fe40000000f00 */
[----:B------:R-:W-:Y:S01]  /*01e0*/  IADD3 R22, PT, PT, -R21, RZ, RZ ;  /* 0x000000ff15167210 */ /* 0x000fe20007ffe1ff */
[----:B0-----:R-:W-:-:S03]  /*01f0*/  IMAD.WIDE.U32 R2, R20, 0x4, R2 ;  /* 0x0000000414027825 */ /* 0x001fc600078e0002 */
[----:B------:R-:W-:-:S04]  /*0200*/  IADD3 R4, P1, PT, R2, 0x10, RZ ;  /* 0x0000001002047810 */ /* 0x000fc80007f3e0ff */
[----:B------:R-:W-:-:S09]  /*0210*/  IADD3.X R3, PT, PT, RZ, R3, RZ, P1, !PT ;  /* 0x00000003ff037210 */ /* 0x000fd20000ffe4ff */
.L_x_7:
[----:B------:R-:W0:Y:S01]  /*0220*/  LDC.64 R14, c[0x0][0x388] ;  /* 0x0000e200ff0e7b82 */ /* 0x000e220000000a00 */
[----:B------:R-:W-:-:S05]  /*0230*/  MOV R2, R4 ;  /* 0x0000000400027202 */ /* 0x000fca0000000f00 */
[----:B------:R-:W2:Y:S04]  /*0240*/  LDG.E R25, desc[UR4][R2.64+-0x10] ;  /* 0xfffff00402197981 */ /* 0x000ea8000c1e1900 */
[----:B------:R-:W3:Y:S04]  /*0250*/  LDG.E R23, desc[UR4][R2.64+-0xc] ;  /* 0xfffff40402177981 */ /* 0x000ee8000c1e1900 */
[----:B------:R-:W4:Y:S04]  /*0260*/  LDG.E R29, desc[UR4][R2.64+-0x8] ;  /* 0xfffff804021d7981 */ /* 0x000f28000c1e1900 */
[----:B------:R-:W5:Y:S01]  /*0270*/  LDG.E R28, desc[UR4][R2.64+-0x4] ;  /* 0xfffffc04021c7981 */ /* 0x000f62000c1e1900 */
[----:B0-----:R-:W-:-:S05]  /*0280*/  IMAD.WIDE R14, R18, 0x4, R14 ;  /* 0x00000004120e7825 */ /* 0x001fca00078e020e */
[----:B------:R0:W2:Y:S01]  /*0290*/  LDG.E R26, desc[UR4][R14.64] ;  /* 0x000000040e1a7981 */ /* 0x0000a2000c1e1900 */
[----:B------:R-:W-:-:S04]  /*02a0*/  IMAD.WIDE R12, R17, 0x4, R14 ;  /* 0x00000004110c7825 */ /* 0x000fc800078e020e */
[C---:B------:R-:W-:Y:S02]  /*02b0*/  IMAD.WIDE R4, R17.reuse, 0x4, R12 ;  /* 0x0000000411047825 */ /* 0x040fe400078e020c */
[----:B------:R-:W3:Y:S02]  /*02c0*/  LDG.E R12, desc[UR4][R12.64] ;  /* 0x000000040c0c7981 */ /* 0x000ee4000c1e1900 */
[C---:B------:R-:W-:Y:S02]  /*02d0*/  IMAD.WIDE R8, R17.reuse, 0x4, R4 ;  /* 0x0000000411087825 */ /* 0x040fe400078e0204 */
[----:B------:R-:W4:Y:S02]  /*02e0*/  LDG.E R4, desc[UR4][R4.64] ;  /* 0x0000000404047981 */ /* 0x000f24000c1e1900 */
[C---:B------:R-:W-:Y:S02]  /*02f0*/  IMAD.WIDE R6, R17.reuse, 0x4, R8 ;  /* 0x0000000411067825 */ /* 0x040fe400078e0208 */
[----:B------:R-:W5:Y:S02]  /*0300*/  LDG.E R8, desc[UR4][R8.64] ;  /* 0x0000000408087981 */ /* 0x000f64000c1e1900 */
[----:B------:R-:W-:-:S02]  /*0310*/  IMAD.WIDE R10, R17, 0x4, R6 ;  /* 0x00000004110a7825 */ /* 0x000fc400078e0206 */
[----:B------:R-:W5:Y:S04]  /*0320*/  LDG.E R5, desc[UR4][R2.64] ;  /* 0x0000000402057981 */ /* 0x000f68000c1e1900 */
[----:B------:R-:W5:Y:S01]  /*0330*/  LDG.E R6, desc[UR4][R6.64] ;  /* 0x0000000406067981 */ /* 0x000f62000c1e1900 */
[----:B0-----:R-:W-:-:S03]  /*0340*/  IMAD.WIDE R14, R17, 0x4, R10 ;  /* 0x00000004110e7825 */ /* 0x001fc600078e020a */
[----:B------:R-:W5:Y:S04]  /*0350*/  LDG.E R10, desc[UR4][R10.64] ;  /* 0x000000040a0a7981 */ /* 0x000f68000c1e1900 */
[----:B------:R-:W5:Y:S04]  /*0360*/  LDG.E R13, desc[UR4][R14.64] ;  /* 0x000000040e0d7981 */ /* 0x000f68000c1e1900 */
[----:B------:R-:W5:Y:S04]  /*0370*/  LDG.E R7, desc[UR4][R2.64+0x4] ;  /* 0x0000040402077981 */ /* 0x000f68000c1e1900 */
[----:B------:R-:W5:Y:S01]  /*0380*/  LDG.E R9, desc[UR4][R2.64+0xc] ;  /* 0x00000c0402097981 */ /* 0x000f62000c1e1900 */
[----:B--2---:R-:W-:-:S02]  /*0390*/  IMAD R26, R25, R26, R24 ;  /* 0x0000001a191a7224 */ /* 0x004fc400078e0218 */
[----:B------:R-:W-:Y:S02]  /*03a0*/  IMAD.WIDE R24, R17, 0x4, R14 ;  /* 0x0000000411187825 */ /* 0x000fe400078e020e */
[----:B------:R0:W2:Y:S04]  /*03b0*/  LDG.E R14, desc[UR4][R2.64+0x8] ;  /* 0x00000804020e7981 */ /* 0x0000a8000c1e1900 */
[----:B------:R-:W2:Y:S01]  /*03c0*/  LDG.E R24, desc[UR4][R24.64] ;  /* 0x0000000418187981 */ /* 0x000ea2000c1e1900 */
[----:B---3--:R-:W-:Y:S01]  /*03d0*/  IMAD R12, R23, R12, R26 ;  /* 0x0000000c170c7224 */ /* 0x008fe200078e021a */
[----:B------:R-:W-:-:S03]  /*03e0*/  IADD3 R22, PT, PT, R22, 0x8, RZ ;  /* 0x0000000816167810 */ /* 0x000fc60007ffe0ff */
[----:B----4-:R-:W-:Y:S01]  /*03f0*/  IMAD R29, R29, R4, R12 ;  /* 0x000000041d1d7224 */ /* 0x010fe200078e020c */
[----:B------:R-:W-:-:S03]  /*0400*/  ISETP.NE.AND P1, PT, R22, RZ, PT ;  /* 0x000000ff1600720c */ /* 0x000fc60003f25270 */
[----:B-----5:R-:W-:Y:S01]  /*0410*/  IMAD R8, R28, R8, R29 ;  /* 0x000000081c087224 */ /* 0x020fe200078e021d */
[----:B------:R-:W-:-:S03]  /*0420*/  IADD3 R4, P2, PT, R2, 0x20, RZ ;  /* 0x0000002002047810 */ /* 0x000fc60007f5e0ff */
[----:B------:R-:W-:Y:S01]  /*0430*/  IMAD R5, R5, R6, R8 ;  /* 0x0000000605057224 */ /* 0x000fe200078e0208 */
[----:B0-----:R-:W-:Y:S02]  /*0440*/  IADD3.X R3, PT, PT, RZ, R3, RZ, P2, !PT ;  /* 0x00000003ff037210 */ /* 0x001fe400017fe4ff */
[----:B------:R-:W-:Y:S01]  /*0450*/  LEA R18, R17, R18, 0x3 ;  /* 0x0000001211127211 */ /* 0x000fe200078e18ff */
[----:B------:R-:W-:-:S04]  /*0460*/  IMAD R5, R7, R10, R5 ;  /* 0x0000000a07057224 */ /* 0x000fc800078e0205 */
[----:B--2---:R-:W-:-:S04]  /*0470*/  IMAD R5, R14, R13, R5 ;  /* 0x0000000d0e057224 */ /* 0x004fc800078e0205 */
[----:B------:R-:W-:Y:S01]  /*0480*/  IMAD R24, R9, R24, R5 ;  /* 0x0000001809187224 */ /* 0x000fe200078e0205 */
[----:B------:R-:W-:Y:S06]  /*0490*/  @P1 BRA `(.L_x_7) ;  /* 0xfffffffc00601947 */ /* 0x000fec000383ffff */
.L_x_6:
[----:B------:R-:W-:Y:S05]  /*04a0*/  @!P0 BRA `(.L_x_5) ;  /* 0x0000000000fc8947 */ /* 0x000fea0003800000 */
[----:B------:R-:W-:Y:S02]  /*04b0*/  ISETP.GE.U32.AND P1, PT, R27, 0x4, PT ;  /* 0x000000041b00780c */ /* 0x000fe40003f26070 */
[----:B------:R-:W-:-:S04]  /*04c0*/  LOP3.LUT R14, R19, 0x3, RZ, 0xc0, !PT ;  /* 0x00000003130e7812 */ /* 0x000fc800078ec0ff */
[----:B------:R-:W-:-:S07]  /*04d0*/  ISETP.NE.AND P0, PT, R14, RZ, PT ;  /* 0x000000ff0e00720c */ /* 0x000fce0003f05270 */
[----:B------:R-:W-:Y:S06]  /*04e0*/  @!P1 BRA `(.L_x_8) ;  /* 0x00000000006c9947 */ /* 0x000fec0003800000 */
[----:B------:R-:W0:Y:S01]  /*04f0*/  LDC.64 R4, c[0x0][0x388] ;  /* 0x0000e200ff047b82 */ /* 0x000e220000000a00 */
[----:B------:R-:W1:Y:S01]  /*0500*/  LDCU.64 UR6, c[0x0][0x380] ;  /* 0x00007000ff0677ac */ /* 0x000e620008000a00 */
[----:B------:R-:W-:Y:S01]  /*0510*/  IMAD R7, R21, R17, R16 ;  /* 0x0000001115077224 */ /* 0x000fe200078e0210 */
[CC--:B------:R-:W-:Y:S02]  /*0520*/  IADD3 R3, PT, PT, R20.reuse, R21.reuse, RZ ;  /* 0x0000001514037210 */ /* 0x0c0fe40007ffe0ff */
[----:B------:R-:W-:-:S03]  /*0530*/  IADD3 R8, P1, PT, R20, R21, RZ ;  /* 0x0000001514087210 */ /* 0x000fc60007f3e0ff */
[----:B------:R-:W2:Y:S01]  /*0540*/  LDC.64 R12, c[0x0][0x380] ;  /* 0x0000e000ff0c7b82 */ /* 0x000ea20000000a00 */
[----:B0-----:R-:W-:-:S04]  /*0550*/  IMAD.WIDE R4, R7, 0x4, R4 ;  /* 0x0000000407047825 */ /* 0x001fc800078e0204 */
[----:B------:R-:W-:Y:S02]  /*0560*/  IMAD.WIDE R6, R17, 0x4, R4 ;  /* 0x0000000411067825 */ /* 0x000fe400078e0204 */
[----:B------:R-:W3:Y:S02]  /*0570*/  LDG.E R4, desc[UR4][R4.64] ;  /* 0x0000000404047981 */ /* 0x000ee4000c1e1900 */
[----:B--2---:R-:W-:Y:S01]  /*0580*/  IMAD.WIDE.U32 R12, R3, 0x4, R12 ;  /* 0x00000004030c7825 */ /* 0x004fe200078e000c */
[----:B------:R-:W-:Y:S02]  /*0590*/  IADD3.X R3, PT, PT, RZ, RZ, RZ, P1, !PT ;  /* 0x000000ffff037210 */ /* 0x000fe40000ffe4ff */
[----:B-1----:R-:W-:-:S03]  /*05a0*/  LEA R2, P1, R8, UR6, 0x2 ;  /* 0x0000000608027c11 */ /* 0x002fc6000f8210ff */
[----:B------:R-:W3:Y:S01]  /*05b0*/  LDG.E R13, desc[UR4][R12.64] ;  /* 0x000000040c0d7981 */ /* 0x000ee2000c1e1900 */
[----:B------:R-:W-:Y:S01]  /*05c0*/  LEA.HI.X R3, R8, UR7, R3, 0x2, P1 ;  /* 0x0000000708037c11 */ /* 0x000fe200088f1403 */
[C---:B------:R-:W-:Y:S02]  /*05d0*/  IMAD.WIDE R8, R17.reuse, 0x4, R6 ;  /* 0x0000000411087825 */ /* 0x040fe400078e0206 */
[----:B------:R-:W2:Y:S04]  /*05e0*/  LDG.E R6, desc[UR4][R6.64] ;  /* 0x0000000406067981 */ /* 0x000ea8000c1e1900 */
[----:B------:R-:W2:Y:S01]  /*05f0*/  LDG.E R15, desc[UR4][R2.64+0x4] ;  /* 0x00000404020f7981 */ /* 0x000ea2000c1e1900 */
[----:B------:R-:W-:-:S03]  /*0600*/  IMAD.WIDE R10, R17, 0x4, R8 ;  /* 0x00000004110a7825 */ /* 0x000fc600078e0208 */
[----:B------:R-:W4:Y:S04]  /*0610*/  LDG.E R22, desc[UR4][R8.64] ;  /* 0x0000000408167981 */ /* 0x000f28000c1e1900 */
[----:B------:R-:W4:Y:S04]  /*0620*/  LDG.E R18, desc[UR4][R2.64+0x8] ;  /* 0x0000080402127981 */ /* 0x000f28000c1e1900 */
[----:B------:R-:W5:Y:S04]  /*0630*/  LDG.E R26, desc[UR4][R2.64+0xc] ;  /* 0x00000c04021a7981 */ /* 0x000f68000c1e1900 */
[----:B------:R-:W5:Y:S01]  /*0640*/  LDG.E R10, desc[UR4][R10.64] ;  /* 0x000000040a0a7981 */ /* 0x000f62000c1e1900 */
[----:B------:R-:W-:Y:S01]  /*0650*/  IADD3 R21, PT, PT, R21, 0x4, RZ ;  /* 0x0000000415157810 */ /* 0x000fe20007ffe0ff */
[----:B---3--:R-:W-:-:S04]  /*0660*/  IMAD R24, R13, R4, R24 ;  /* 0x000000040d187224 */ /* 0x008fc800078e0218 */
[----:B--2---:R-:W-:-:S04]  /*0670*/  IMAD R15, R15, R6, R24 ;  /* 0x000000060f0f7224 */ /* 0x004fc800078e0218 */
[----:B----4-:R-:W-:-:S04]  /*0680*/  IMAD R15, R18, R22, R15 ;  /* 0x00000016120f7224 */ /* 0x010fc800078e020f */
[----:B-----5:R-:W-:-:S07]  /*0690*/  IMAD R24, R26, R10, R15 ;  /* 0x0000000a1a187224 */ /* 0x020fce00078e020f */
.L_x_8:
[----:B------:R-:W-:Y:S05]  /*06a0*/  @!P0 BRA `(.L_x_5) ;  /* 0x00000000007c8947 */ /* 0x000fea0003800000 */
[----:B------:R-:W-:Y:S01]  /*06b0*/  ISETP.NE.AND P1, PT, R14, 0x1, PT ;  /* 0x000000010e00780c */ /* 0x000fe20003f25270 */
[----:B------:R-:W0:Y:S01]  /*06c0*/  LDC.64 R10, c[0x0][0x380] ;  /* 0x0000e000ff0a7b82 */ /* 0x000e220000000a00 */
[----:B------:R-:W-:-:S04]  /*06d0*/  LOP3.LUT R19, R19, 0x1, RZ, 0xc0, !PT ;  /* 0x0000000113137812 */ /* 0x000fc800078ec0ff */
[----:B------:R-:W-:-:S03]  /*06e0*/  ISETP.NE.U32.AND P0, PT, R19, 0x1, PT ;  /* 0x000000011300780c */ /* 0x000fc60003f05070 */
[----:B------:R-:W1:Y:S04]  /*06f0*/  LDC.64 R8, c[0x0][0x388] ;  /* 0x0000e200ff087b82 */ /* 0x000e680000000a00 */
[CC--:B------:R-:W-:Y:S02]  /*0700*/  @P1 IADD3 R13, PT, PT, R20.reuse, R21.reuse, RZ ;  /* 0x00000015140d1210 */ /* 0x0c0fe40007ffe0ff */
[----:B------:R-:W-:Y:S02]  /*0710*/  @P1 IADD3 R12, P2, PT, R20, R21, RZ ;  /* 0x00000015140c1210 */ /* 0x000fe40007f5e0ff */
[----:B------:R-:W2:Y:S02]  /*0720*/  @P1 LDC.64 R2, c[0x0][0x380] ;  /* 0x0000e000ff021b82 */ /* 0x000ea40000000a00 */
[----:B------:R-:W-:-:S06]  /*0730*/  @P1 IADD3.X R14, PT, PT, RZ, RZ, RZ, P2, !PT ;  /* 0x000000ffff0e1210 */ /* 0x000fcc00017fe4ff */
[----:B------:R-:W3:Y:S01]  /*0740*/  LDC.64 R4, c[0x0][0x380] ;  /* 0x0000e000ff047b82 */ /* 0x000ee20000000a00 */
[----:B0-----:R-:W-:-:S04]  /*0750*/  @P1 IMAD.WIDE.U32 R10, R13, 0x4, R10 ;  /* 0x000000040d0a1825 */ /* 0x001fc800078e000a */
[C---:B------:R-:W-:Y:S01]  /*0760*/  @P1 IMAD R13, R21.reuse, R17, R16 ;  /* 0x00000011150d1224 */ /* 0x040fe200078e0210 */
[----:B------:R-:W-:Y:S01]  /*0770*/  @P1 IADD3 R21, PT, PT, R21, 0x2, RZ ;  /* 0x0000000215151810 */ /* 0x000fe20007ffe0ff */
[----:B------:R-:W4:Y:S01]  /*0780*/  @P1 LDG.E R11, desc[UR4][R10.64] ;  /* 0x000000040a0b1981 */ /* 0x000f22000c1e1900 */
[----:B------:R-:W0:Y:S01]  /*0790*/  LDC.64 R6, c[0x0][0x388] ;  /* 0x0000e200ff067b82 */ /* 0x000e220000000a00 */
[----:B-1----:R-:W-:Y:S01]  /*07a0*/  @P1 IMAD.WIDE R8, R13, 0x4, R8 ;  /* 0x000000040d081825 */ /* 0x002fe200078e0208 */
[----:B------:R-:W-:Y:S02]  /*07b0*/  @!P0 IADD3 R15, PT, PT, R20, R21, RZ ;  /* 0x00000015140f8210 */ /* 0x000fe40007ffe0ff */
[----:B--2---:R-:W-:Y:S01]  /*07c0*/  @P1 LEA R2, P2, R12, R2, 0x2 ;  /* 0x000000020c021211 */ /* 0x004fe200078410ff */
[----:B------:R-:W-:-:S03]  /*07d0*/  @!P0 IMAD R21, R21, R17, R16 ;  /* 0x0000001115158224 */ /* 0x000fc600078e0210 */
[----:B------:R-:W-:Y:S01]  /*07e0*/  @P1 LEA.HI.X R3, R12, R3, R14, 0x2, P2 ;  /* 0x000000030c031211 */ /* 0x000fe200010f140e */
[----:B------:R-:W-:Y:S01]  /*07f0*/  @P1 IMAD.WIDE R12, R17, 0x4, R8 ;  /* 0x00000004110c1825 */ /* 0x000fe200078e0208 */
[----:B------:R-:W4:Y:S03]  /*0800*/  @P1 LDG.E R14, desc[UR4][R8.64] ;  /* 0x00000004080e1981 */ /* 0x000f26000c1e1900 */
[----:B---3--:R-:W-:Y:S01]  /*0810*/  @!P0 IMAD.WIDE.U32 R4, R15, 0x4, R4 ;  /* 0x000000040f048825 */ /* 0x008fe200078e0004 */
[----:B------:R-:W2:Y:S04]  /*0820*/  @P1 LDG.E R2, desc[UR4][R2.64+0x4] ;  /* 0x0000040402021981 */ /* 0x000ea8000c1e1900 */
[----:B------:R-:W2:Y:S01]  /*0830*/  @P1 LDG.E R12, desc[UR4][R12.64] ;  /* 0x000000040c0c1981 */ /* 0x000ea2000c1e1900 */
[----:B0-----:R-:W-:-:S03]  /*0840*/  @!P0 IMAD.WIDE R6, R21, 0x4, R6 ;  /* 0x0000000415068825 */ /* 0x001fc600078e0206 */
[----:B------:R-:W3:Y:S04]  /*0850*/  @!P0 LDG.E R5, desc[UR4][R4.64] ;  /* 0x0000000404058981 */ /* 0x000ee8000c1e1900 */
[----:B------:R-:W3:Y:S01]  /*0860*/  @!P0 LDG.E R6, desc[UR4][R6.64] ;  /* 0x0000000406068981 */ /* 0x000ee2000c1e1900 */
[----:B----4-:R-:W-:-:S04]  /*0870*/  @P1 IMAD R11, R11, R14, R24 ;  /* 0x0000000e0b0b1224 */ /* 0x010fc800078e0218 */
[----:B--2---:R-:W-:-:S04]  /*0880*/  @P1 IMAD R24, R2, R12, R11 ;  /* 0x0000000c02181224 */ /* 0x004fc800078e020b */
[----:B---3--:R-:W-:-:S07]  /*0890*/  @!P0 IMAD R24, R5, R6, R24 ;  /* 0x0000000605188224 */ /* 0x008fce00078e0218 */
.L_x_5:
[----:B------:R-:W0:Y:S01]  /*08a0*/  LDC.64 R2, c[0x0][0x3a0] ;  /* 0x0000e800ff027b82 */ /* 0x000e220000000a00 */
[----:B------:R-:W-:-:S04]  /*08b0*/  IMAD R17, R0, R17, R16 ;  /* 0x0000001100117224 */ /* 0x000fc800078e0210 */
[----:B0-----:R-:W-:-:S05]  /*08c0*/  IMAD.WIDE R2, R17, 0x4, R2 ;  /* 0x0000000411027825 */ /* 0x001fca00078e0202 */
[----:B------:R-:W-:Y:S01]  /*08d0*/  STG.E desc[UR4][R2.64], R24 ;  /* 0x0000001802007986 */ /* 0x000fe2000c101904 */
[----:B------:R-:W-:Y:S05]  /*08e0*/  EXIT ;  /* 0x000000000000794d */ /* 0x000fea0003800000 */
.L_x_9:
        /* <DEDUP_REMOVED lines=9> */
.L_x_11:


//--------------------- .nv.shared.reserved.0     --------------------------
	.section	.nv.shared.reserved.0,"aw",@nobits
	.weak		__nv_reservedSMEM_offset_0_alias
	.size		__nv_reservedSMEM_offset_0_alias, 0, 64
	.other		__nv_reservedSMEM_offset_0_alias,@"STO_CUDA_RESERVED_SHARED STV_DEFAULT"
__nv_reservedSMEM_offset_0_alias:
	.zero		0
	.zero		64


//--------------------- .nv.constant0._Z3addPfS_S_i --------------------------
	.section	.nv.constant0._Z3addPfS_S_i,"a",@progbits
	.sectionflags	@""
	.align	4
.nv.constant0._Z3addPfS_S_i:
	.zero		924


//--------------------- .nv.constant0._Z10matrix_mulPiS_iiiS_ --------------------------
	.section	.nv.constant0._Z10matrix_mulPiS_iiiS_,"a",@progbits
	.sectionflags	@""
	.align	4
.nv.constant0._Z10matrix_mulPiS_iiiS_:
	.zero		936


//--------------------- SYMBOLS --------------------------

	.type		.nv.reservedSmem.offset0,@object
	.size		.nv.reservedSmem.offset0,0x4
